//
// Generated by NVIDIA NVVM Compiler
//
// Compiler Build ID: CL-36424714
// Cuda compilation tools, release 13.0, V13.0.88
// Based on NVVM 20.0.0
//

.version 9.0
.target sm_100
.address_size 64

	// .globl	_Z7rgb_hsvPhPfii

.visible .entry _Z7rgb_hsvPhPfii(
	.param .u64 .ptr .align 1 _Z7rgb_hsvPhPfii_param_0,
	.param .u64 .ptr .align 1 _Z7rgb_hsvPhPfii_param_1,
	.param .u32 _Z7rgb_hsvPhPfii_param_2,
	.param .u32 _Z7rgb_hsvPhPfii_param_3
)
{
	.reg .pred 	%p<17>;
	.reg .b16 	%rs<4>;
	.reg .b32 	%r<15>;
	.reg .b32 	%f<37>;
	.reg .b64 	%rd<9>;
	.reg .b64 	%fd<9>;

	ld.param.u64 	%rd2, [_Z7rgb_hsvPhPfii_param_0];
	ld.param.u64 	%rd3, [_Z7rgb_hsvPhPfii_param_1];
	ld.param.u32 	%r3, [_Z7rgb_hsvPhPfii_param_2];
	ld.param.u32 	%r4, [_Z7rgb_hsvPhPfii_param_3];
	mov.u32 	%r6, %ctaid.y;
	mov.u32 	%r7, %ntid.y;
	mov.u32 	%r8, %tid.y;
	mad.lo.s32 	%r9, %r6, %r7, %r8;
	mov.u32 	%r10, %ctaid.x;
	mov.u32 	%r11, %ntid.x;
	mov.u32 	%r12, %tid.x;
	mad.lo.s32 	%r2, %r10, %r11, %r12;
	setp.ge.s32 	%p1, %r2, %r3;
	setp.ge.s32 	%p2, %r9, %r4;
	or.pred  	%p3, %p1, %p2;
	@%p3 bra 	$L__BB0_14;
	cvta.to.global.u64 	%rd4, %rd2;
	cvta.to.global.u64 	%rd5, %rd3;
	mad.lo.s32 	%r13, %r3, %r9, %r2;
	mul.lo.s32 	%r14, %r13, 3;
	cvt.s64.s32 	%rd6, %r14;
	add.s64 	%rd7, %rd4, %rd6;
	ld.global.u8 	%rs1, [%rd7];
	ld.global.u8 	%rs2, [%rd7+1];
	ld.global.u8 	%rs3, [%rd7+2];
	mul.wide.s32 	%rd8, %r14, 4;
	add.s64 	%rd1, %rd5, %rd8;
	cvt.rn.f64.u16 	%fd1, %rs1;
	div.rn.f64 	%fd2, %fd1, 0d406FE00000000000;
	cvt.rn.f32.f64 	%f1, %fd2;
	cvt.rn.f64.u16 	%fd3, %rs2;
	div.rn.f64 	%fd4, %fd3, 0d406FE00000000000;
	cvt.rn.f32.f64 	%f2, %fd4;
	cvt.rn.f64.u16 	%fd5, %rs3;
	div.rn.f64 	%fd6, %fd5, 0d406FE00000000000;
	cvt.rn.f32.f64 	%f3, %fd6;
	setp.lt.f32 	%p4, %f1, %f2;
	selp.f32 	%f15, %f1, %f2, %p4;
	setp.lt.f32 	%p5, %f15, %f3;
	selp.f32 	%f4, %f15, %f3, %p5;
	setp.gt.f32 	%p6, %f1, %f2;
	selp.f32 	%f16, %f1, %f2, %p6;
	setp.gt.f32 	%p7, %f16, %f3;
	selp.f32 	%f5, %f16, %f3, %p7;
	sub.f32 	%f6, %f5, %f4;
	st.global.f32 	[%rd1+8], %f5;
	cvt.f64.f32 	%fd7, %f5;
	setp.lt.f64 	%p8, %fd7, 0d3F1A36E2EB1C432D;
	div.rn.f32 	%f17, %f6, %f5;
	selp.f32 	%f18, 0f00000000, %f17, %p8;
	st.global.f32 	[%rd1+4], %f18;
	cvt.f64.f32 	%fd8, %f18;
	setp.lt.f64 	%p9, %fd8, 0d3F50624DD2F1A9FC;
	mov.f32 	%f36, 0f00000000;
	@%p9 bra 	$L__BB0_13;
	setp.neu.f32 	%p10, %f5, %f1;
	@%p10 bra 	$L__BB0_6;
	setp.neu.f32 	%p16, %f4, %f2;
	@%p16 bra 	$L__BB0_5;
	sub.f32 	%f32, %f5, %f3;
	div.rn.f32 	%f33, %f32, %f6;
	add.f32 	%f36, %f33, 0f40A00000;
	bra.uni 	$L__BB0_13;
$L__BB0_5:
	sub.f32 	%f29, %f5, %f2;
	div.rn.f32 	%f30, %f29, %f6;
	mov.f32 	%f31, 0f3F800000;
	sub.f32 	%f36, %f31, %f30;
	bra.uni 	$L__BB0_13;
$L__BB0_6:
	setp.neu.f32 	%p11, %f5, %f2;
	@%p11 bra 	$L__BB0_10;
	setp.neu.f32 	%p15, %f4, %f3;
	@%p15 bra 	$L__BB0_9;
	sub.f32 	%f27, %f5, %f1;
	div.rn.f32 	%f28, %f27, %f6;
	add.f32 	%f36, %f28, 0f3F800000;
	bra.uni 	$L__BB0_13;
$L__BB0_9:
	sub.f32 	%f24, %f5, %f3;
	div.rn.f32 	%f25, %f24, %f6;
	mov.f32 	%f26, 0f40400000;
	sub.f32 	%f36, %f26, %f25;
	bra.uni 	$L__BB0_13;
$L__BB0_10:
	setp.neu.f32 	%p12, %f5, %f3;
	setp.neu.f32 	%p13, %f4, %f1;
	or.pred  	%p14, %p12, %p13;
	@%p14 bra 	$L__BB0_12;
	sub.f32 	%f22, %f5, %f2;
	div.rn.f32 	%f23, %f22, %f6;
	add.f32 	%f36, %f23, 0f40400000;
	bra.uni 	$L__BB0_13;
$L__BB0_12:
	sub.f32 	%f19, %f5, %f1;
	div.rn.f32 	%f20, %f19, %f6;
	mov.f32 	%f21, 0f40A00000;
	sub.f32 	%f36, %f21, %f20;
$L__BB0_13:
	div.rn.f32 	%f34, %f36, 0f40C00000;
	min.f32 	%f35, %f34, 0f3F800000;
	st.global.f32 	[%rd1], %f35;
$L__BB0_14:
	ret;

}


// ===== COMPILED SASS (sm_100) =====

	.target	sm_100

	.elftype	@"ET_EXEC"


//--------------------- .note.nv.tkinfo           --------------------------
	.section	.note.nv.tkinfo,"",@"SHT_NOTE"
	.sectionflags	@"SHF_NOTE_NV_TKINFO"
	.tkinfo
        /*0018*/ 	.word	0x00000002
        /*0030*/ 	.string	""
        /*0030*/ 	.string	"ptxas"
        /*0030*/ 	.string	"Cuda compilation tools, release 13.0, V13.0.88"
        /*0030*/ 	.string	"Build cuda_13.0.r13.0/compiler.36424714_0"
        /*0030*/ 	.string	"-arch sm_100 -m 64 "



//--------------------- .note.nv.cuinfo           --------------------------
	.section	.note.nv.cuinfo,"",@"SHT_NOTE"
	.sectionflags	@"SHF_NOTE_NV_CUINFO"
        /*0018*/ 	.short	0x0002
        /*001a*/ 	.short	0x0064
        /*001c*/ 	.short	0x0082
	.zero		2


//--------------------- .nv.info                  --------------------------
	.section	.nv.info,"",@"SHT_CUDA_INFO"
	.align	4


	//----- nvinfo : EIATTR_REGCOUNT
	.align		4
        /*0000*/ 	.byte	0x04, 0x2f
        /*0002*/ 	.short	(.L_1 - .L_0)
	.align		4
.L_0:
        /*0004*/ 	.word	index@(_Z7rgb_hsvPhPfii)
        /*0008*/ 	.word	0x0000001d


	//----- nvinfo : EIATTR_FRAME_SIZE
	.align		4
.L_1:
        /*000c*/ 	.byte	0x04, 0x11
        /*000e*/ 	.short	(.L_3 - .L_2)
	.align		4
.L_2:
        /*0010*/ 	.word	index@($__internal_1_$__cuda_sm3x_div_rn_noftz_f32_slowpath)
        /*0014*/ 	.word	0x00000000


	//----- nvinfo : EIATTR_FRAME_SIZE
	.align		4
.L_3:
        /*0018*/ 	.byte	0x04, 0x11
        /*001a*/ 	.short	(.L_5 - .L_4)
	.align		4
.L_4:
        /*001c*/ 	.word	index@($__internal_0_$__cuda_sm20_div_rn_f64_full)
        /*0020*/ 	.word	0x00000000


	//----- nvinfo : EIATTR_FRAME_SIZE
	.align		4
.L_5:
        /*0024*/ 	.byte	0x04, 0x11
        /*0026*/ 	.short	(.L_7 - .L_6)
	.align		4
.L_6:
        /*0028*/ 	.word	index@(_Z7rgb_hsvPhPfii)
        /*002c*/ 	.word	0x00000000


	//----- nvinfo : EIATTR_MIN_STACK_SIZE
	.align		4
.L_7:
        /*0030*/ 	.byte	0x04, 0x12
        /*0032*/ 	.short	(.L_9 - .L_8)
	.align		4
.L_8:
        /*0034*/ 	.word	index@(_Z7rgb_hsvPhPfii)
        /*0038*/ 	.word	0x00000000
.L_9:


//--------------------- .nv.compat                --------------------------
	.section	.nv.compat,"",@"SHT_CUDA_COMPAT_INFO"
	.align	4
        /*0000*/ 	.byte	0x02, 0x09, 0x00, 0x00, 0x02, 0x02, 0x01, 0x00, 0x02, 0x05, 0x05, 0x00, 0x03, 0x07, 0x01, 0x01
        /*0010*/ 	.byte	0x02, 0x03, 0x00, 0x00, 0x02, 0x06, 0x01, 0x00, 0x04, 0x0b, 0x08, 0x00, 0x01, 0x00, 0x00, 0x00
        /*0020*/ 	.byte	0x00, 0x00, 0x00, 0x00


//--------------------- .nv.info._Z7rgb_hsvPhPfii --------------------------
	.section	.nv.info._Z7rgb_hsvPhPfii,"",@"SHT_CUDA_INFO"
	.sectionflags	@""
	.align	4


	//----- nvinfo : EIATTR_CUDA_API_VERSION
	.align		4
        /*0000*/ 	.byte	0x04, 0x37
        /*0002*/ 	.short	(.L_11 - .L_10)
.L_10:
        /*0004*/ 	.word	0x00000082


	//----- nvinfo : EIATTR_KPARAM_INFO
	.align		4
.L_11:
        /*0008*/ 	.byte	0x04, 0x17
        /*000a*/ 	.short	(.L_13 - .L_12)
.L_12:
        /*000c*/ 	.word	0x00000000
        /*0010*/ 	.short	0x0003
        /*0012*/ 	.short	0x0014
        /*0014*/ 	.byte	0x00, 0xf0, 0x11, 0x00


	//----- nvinfo : EIATTR_KPARAM_INFO
	.align		4
.L_13:
        /*0018*/ 	.byte	0x04, 0x17
        /*001a*/ 	.short	(.L_15 - .L_14)
.L_14:
        /*001c*/ 	.word	0x00000000
        /*0020*/ 	.short	0x0002
        /*0022*/ 	.short	0x0010
        /*0024*/ 	.byte	0x00, 0xf0, 0x11, 0x00


	//----- nvinfo : EIATTR_KPARAM_INFO
	.align		4
.L_15:
        /*0028*/ 	.byte	0x04, 0x17
        /*002a*/ 	.short	(.L_17 - .L_16)
.L_16:
        /*002c*/ 	.word	0x00000000
        /*0030*/ 	.short	0x0001
        /*0032*/ 	.short	0x0008
        /*0034*/ 	.byte	0x00, 0xf5, 0x21, 0x00


	//----- nvinfo : EIATTR_KPARAM_INFO
	.align		4
.L_17:
        /*0038*/ 	.byte	0x04, 0x17
        /*003a*/ 	.short	(.L_19 - .L_18)
.L_18:
        /*003c*/ 	.word	0x00000000
        /*0040*/ 	.short	0x0000
        /*0042*/ 	.short	0x0000
        /*0044*/ 	.byte	0x00, 0xf5, 0x21, 0x00


	//----- nvinfo : EIATTR_SPARSE_MMA_MASK
	.align		4
.L_19:
        /*0048*/ 	.byte	0x03, 0x50
        /*004a*/ 	.short	0x0000


	//----- nvinfo : EIATTR_MAXREG_COUNT
	.align		4
        /*004c*/ 	.byte	0x03, 0x1b
        /*004e*/ 	.short	0x00ff


	//----- nvinfo : EIATTR_MERCURY_ISA_VERSION
	.align		4
        /*0050*/ 	.byte	0x03, 0x5f
        /*0052*/ 	.short	0x0101


	//----- nvinfo : EIATTR_VRC_CTA_INIT_COUNT
	.align		4
        /*0054*/ 	.byte	0x02, 0x4a
	.zero		1
	.zero		1


	//----- nvinfo : EIATTR_EXIT_INSTR_OFFSETS
	.align		4
        /*0058*/ 	.byte	0x04, 0x1c
        /*005a*/ 	.short	(.L_21 - .L_20)


	//   ....[0]....
.L_20:
        /*005c*/ 	.word	0x000000c0


	//   ....[1]....
        /*0060*/ 	.word	0x000010a0


	//----- nvinfo : EIATTR_CRS_STACK_SIZE
	.align		4
.L_21:
        /*0064*/ 	.byte	0x04, 0x1e
        /*0066*/ 	.short	(.L_23 - .L_22)
.L_22:
        /*0068*/ 	.word	0x00000000


	//----- nvinfo : EIATTR_CBANK_PARAM_SIZE
	.align		4
.L_23:
        /*006c*/ 	.byte	0x03, 0x19
        /*006e*/ 	.short	0x0018


	//----- nvinfo : EIATTR_PARAM_CBANK
	.align		4
        /*0070*/ 	.byte	0x04, 0x0a
        /*0072*/ 	.short	(.L_25 - .L_24)
	.align		4
.L_24:
        /*0074*/ 	.word	index@(.nv.constant0._Z7rgb_hsvPhPfii)
        /*0078*/ 	.short	0x0380
        /*007a*/ 	.short	0x0018


	//----- nvinfo : EIATTR_SW_WAR
	.align		4
.L_25:
        /*007c*/ 	.byte	0x04, 0x36
        /*007e*/ 	.short	(.L_27 - .L_26)
.L_26:
        /*0080*/ 	.word	0x00000008
.L_27:


//--------------------- .nv.callgraph             --------------------------
	.section	.nv.callgraph,"",@"SHT_CUDA_CALLGRAPH"
	.align	4
	.sectionentsize	8
	.align		4
        /*0000*/ 	.word	0x00000000
	.align		4
        /*0004*/ 	.word	0xffffffff
	.align		4
        /*0008*/ 	.word	0x00000000
	.align		4
        /*000c*/ 	.word	0xfffffffe
	.align		4
        /*0010*/ 	.word	0x00000000
	.align		4
        /*0014*/ 	.word	0xfffffffd
	.align		4
        /*0018*/ 	.word	0x00000000
	.align		4
        /*001c*/ 	.word	0xfffffffc


//--------------------- .text._Z7rgb_hsvPhPfii    --------------------------
	.section	.text._Z7rgb_hsvPhPfii,"ax",@progbits
	.align	128
        .global         _Z7rgb_hsvPhPfii
        .type           _Z7rgb_hsvPhPfii,@function
        .size           _Z7rgb_hsvPhPfii,(.L_x_47 - _Z7rgb_hsvPhPfii)
        .other          _Z7rgb_hsvPhPfii,@"STO_CUDA_ENTRY STV_DEFAULT"
_Z7rgb_hsvPhPfii:
.text._Z7rgb_hsvPhPfii:
[----:B------:R-:W-:Y:S01]  /*0000*/  LDC R1, c[0x0][0x37c] ;  /* 0x0000df00ff017b82 */ /* 0x000fe20000000800 */
[----:B------:R-:W0:Y:S07]  /*0010*/  S2R R3, SR_TID.Y ;  /* 0x0000000000037919 */ /* 0x000e2e0000002200 */
[----:B------:R-:W0:Y:S01]  /*0020*/  S2UR UR4, SR_CTAID.Y ;  /* 0x00000000000479c3 */ /* 0x000e220000002600 */
[----:B------:R-:W1:Y:S01]  /*0030*/  LDCU.64 UR6, c[0x0][0x390] ;  /* 0x00007200ff0677ac */ /* 0x000e620008000a00 */
[----:B------:R-:W2:Y:S06]  /*0040*/  S2R R5, SR_TID.X ;  /* 0x0000000000057919 */ /* 0x000eac0000002100 */
[----:B------:R-:W0:Y:S08]  /*0050*/  LDC R0, c[0x0][0x364] ;  /* 0x0000d900ff007b82 */ /* 0x000e300000000800 */
[----:B------:R-:W2:Y:S08]  /*0060*/  S2UR UR5, SR_CTAID.X ;  /* 0x00000000000579c3 */ /* 0x000eb00000002500 */
[----:B------:R-:W2:Y:S01]  /*0070*/  LDC R2, c[0x0][0x360] ;  /* 0x0000d800ff027b82 */ /* 0x000ea20000000800 */
[----:B0-----:R-:W-:-:S05]  /*0080*/  IMAD R0, R0, UR4, R3 ;  /* 0x0000000400007c24 */ /* 0x001fca000f8e0203 */
[----:B-1----:R-:W-:Y:S01]  /*0090*/  ISETP.GE.AND P0, PT, R0, UR7, PT ;  /* 0x0000000700007c0c */ /* 0x002fe2000bf06270 */
[----:B--2---:R-:W-:-:S05]  /*00a0*/  IMAD R3, R2, UR5, R5 ;  /* 0x0000000502037c24 */ /* 0x004fca000f8e0205 */
[----:B------:R-:W-:-:S13]  /*00b0*/  ISETP.GE.OR P0, PT, R3, UR6, P0 ;  /* 0x0000000603007c0c */ /* 0x000fda0008706670 */
[----:B------:R-:W-:Y:S05]  /*00c0*/  @P0 EXIT ;  /* 0x000000000000094d */ /* 0x000fea0003800000 */
[----:B------:R-:W0:Y:S01]  /*00d0*/  LDCU.64 UR4, c[0x0][0x380] ;  /* 0x00007000ff0477ac */ /* 0x000e220008000a00 */
[----:B------:R-:W-:Y:S01]  /*00e0*/  IMAD R8, R0, UR6, R3 ;  /* 0x0000000600087c24 */ /* 0x000fe2000f8e0203 */
[----:B------:R-:W1:Y:S01]  /*00f0*/  MUFU.RCP64H R11, 255 ;  /* 0x406fe000000b7908 */ /* 0x000e620000001800 */
[----:B------:R-:W-:Y:S01]  /*0100*/  IMAD.MOV.U32 R14, RZ, RZ, 0x0 ;  /* 0x00000000ff0e7424 */ /* 0x000fe200078e00ff */
[----:B------:R-:W2:Y:S01]  /*0110*/  LDCU.64 UR6, c[0x0][0x358] ;  /* 0x00006b00ff0677ac */ /* 0x000ea20008000a00 */
[----:B------:R-:W-:Y:S01]  /*0120*/  IMAD R8, R8, 0x3, RZ ;  /* 0x0000000308087824 */ /* 0x000fe200078e02ff */
[----:B------:R-:W3:Y:S04]  /*0130*/  LDC.64 R16, c[0x0][0x388] ;  /* 0x0000e200ff107b82 */ /* 0x000ee80000000a00 */
[----:B0-----:R-:W-:-:S04]  /*0140*/  IADD3 R2, P0, PT, R8, UR4, RZ ;  /* 0x0000000408027c10 */ /* 0x001fc8000ff1e0ff */
[----:B------:R-:W-:-:S05]  /*0150*/  LEA.HI.X.SX32 R3, R8, UR5, 0x1, P0 ;  /* 0x0000000508037c11 */ /* 0x000fca00080f0eff */
[----:B--2---:R-:W2:Y:S01]  /*0160*/  LDG.E.U8 R0, desc[UR6][R2.64] ;  /* 0x0000000602007981 */ /* 0x004ea2000c1e1100 */
[----:B------:R-:W-:Y:S02]  /*0170*/  IMAD.MOV.U32 R15, RZ, RZ, 0x406fe000 ;  /* 0x406fe000ff0f7424 */ /* 0x000fe400078e00ff */
[----:B------:R-:W-:Y:S01]  /*0180*/  IMAD.MOV.U32 R10, RZ, RZ, 0x1 ;  /* 0x00000001ff0a7424 */ /* 0x000fe200078e00ff */
[----:B------:R-:W5:Y:S04]  /*0190*/  LDG.E.U8 R7, desc[UR6][R2.64+0x1] ;  /* 0x0000010602077981 */ /* 0x000f68000c1e1100 */
[----:B------:R0:W5:Y:S01]  /*01a0*/  LDG.E.U8 R5, desc[UR6][R2.64+0x2] ;  /* 0x0000020602057981 */ /* 0x000162000c1e1100 */
[----:B-1----:R-:W-:Y:S01]  /*01b0*/  DFMA R12, R10, -R14, 1 ;  /* 0x3ff000000a0c742b */ /* 0x002fe2000000080e */
[----:B------:R-:W-:Y:S01]  /*01c0*/  UMOV UR4, URZ ;  /* 0x000000ff00047c82 */ /* 0x000fe20008000000 */
[----:B------:R-:W-:Y:S01]  /*01d0*/  BSSY.RECONVERGENT B0, `(.L_x_0) ;  /* 0x0000015000007945 */ /* 0x000fe20003800200 */
[----:B---3--:R-:W-:-:S05]  /*01e0*/  IMAD.WIDE R8, R8, 0x4, R16 ;  /* 0x0000000408087825 */ /* 0x008fca00078e0210 */
[----:B------:R-:W-:-:S08]  /*01f0*/  DFMA R12, R12, R12, R12 ;  /* 0x0000000c0c0c722b */ /* 0x000fd0000000000c */
[----:B------:R-:W-:-:S08]  /*0200*/  DFMA R10, R10, R12, R10 ;  /* 0x0000000c0a0a722b */ /* 0x000fd0000000000a */
[----:B------:R-:W-:-:S08]  /*0210*/  DFMA R14, R10, -R14, 1 ;  /* 0x3ff000000a0e742b */ /* 0x000fd0000000080e */
[----:B------:R-:W-:Y:S01]  /*0220*/  DFMA R10, R10, R14, R10 ;  /* 0x0000000e0a0a722b */ /* 0x000fe2000000000a */
[----:B--2---:R-:W1:Y:S07]  /*0230*/  I2F.F64.U16 R12, R0 ;  /* 0x00000000000c7312 */ /* 0x004e6e0000101800 */
[----:B-1----:R-:W-:Y:S01]  /*0240*/  DMUL R14, R12, R10 ;  /* 0x0000000a0c0e7228 */ /* 0x002fe20000000000 */
[----:B------:R-:W-:-:S07]  /*0250*/  FSETP.GEU.AND P1, PT, |R13|, 6.5827683646048100446e-37, PT ;  /* 0x036000000d00780b */ /* 0x000fce0003f2e200 */
[----:B0-----:R-:W-:-:S08]  /*0260*/  DFMA R2, R14, -255, R12 ;  /* 0xc06fe0000e02782b */ /* 0x001fd0000000000c */
[----:B------:R-:W-:Y:S01]  /*0270*/  DFMA R10, R10, R2, R14 ;  /* 0x000000020a0a722b */ /* 0x000fe2000000000e */
[----:B------:R-:W-:-:S09]  /*0280*/  IMAD.MOV.U32 R3, RZ, RZ, 0x406fe000 ;  /* 0x406fe000ff037424 */ /* 0x000fd200078e00ff */
[----:B------:R-:W-:-:S05]  /*0290*/  FFMA R2, RZ, 3.748046875, R11 ;  /* 0x406fe000ff027823 */ /* 0x000fca000000000b */
[----:B------:R-:W-:-:S13]  /*02a0*/  FSETP.GT.AND P0, PT, |R2|, 1.469367938527859385e-39, PT ;  /* 0x001000000200780b */ /* 0x000fda0003f04200 */
[----:B------:R-:W-:Y:S05]  /*02b0*/  @P0 BRA P1, `(.L_x_1) ;  /* 0x0000000000180947 */ /* 0x000fea0000800000 */
[----:B------:R-:W-:Y:S01]  /*02c0*/  MOV R14, R12 ;  /* 0x0000000c000e7202 */ /* 0x000fe20000000f00 */
[----:B------:R-:W-:Y:S01]  /*02d0*/  IMAD.MOV.U32 R15, RZ, RZ, R13 ;  /* 0x000000ffff0f7224 */ /* 0x000fe200078e000d */
[----:B------:R-:W-:-:S07]  /*02e0*/  MOV R0, 0x300 ;  /* 0x0000030000007802 */ /* 0x000fce0000000f00 */
[----:B-----5:R-:W-:Y:S05]  /*02f0*/  CALL.REL.NOINC `($__internal_0_$__cuda_sm20_div_rn_f64_full) ;  /* 0x0000000c006c7944 */ /* 0x020fea0003c00000 */
[----:B------:R-:W-:Y:S02]  /*0300*/  IMAD.MOV.U32 R10, RZ, RZ, R12 ;  /* 0x000000ffff0a7224 */ /* 0x000fe400078e000c */
[----:B------:R-:W-:-:S07]  /*0310*/  IMAD.MOV.U32 R11, RZ, RZ, R13 ;  /* 0x000000ffff0b7224 */ /* 0x000fce00078e000d */
.L_x_1:
[----:B------:R-:W-:Y:S05]  /*0320*/  BSYNC.RECONVERGENT B0 ;  /* 0x0000000000007941 */ /* 0x000fea0003800200 */
.L_x_0:
[----:B------:R-:W0:Y:S01]  /*0330*/  MUFU.RCP64H R13, 255 ;  /* 0x406fe000000d7908 */ /* 0x000e220000001800 */
[----:B------:R-:W-:Y:S02]  /*0340*/  HFMA2 R15, -RZ, RZ, 2.216796875, -512 ;  /* 0x406fe000ff0f7431 */ /* 0x000fe400000001ff */
[----:B------:R-:W-:Y:S01]  /*0350*/  IMAD.MOV.U32 R14, RZ, RZ, 0x0 ;  /* 0x00000000ff0e7424 */ /* 0x000fe200078e00ff */
[----:B------:R-:W-:Y:S01]  /*0360*/  BSSY.RECONVERGENT B0, `(.L_x_2) ;  /* 0x0000012000007945 */ /* 0x000fe20003800200 */
[----:B------:R-:W-:-:S03]  /*0370*/  IMAD.MOV.U32 R12, RZ, RZ, 0x1 ;  /* 0x00000001ff0c7424 */ /* 0x000fc600078e00ff */
[----:B------:R-:W-:Y:S03]  /*0380*/  F2F.F32.F64 R6, R10 ;  /* 0x0000000a00067310 */ /* 0x000fe60000301000 */
[----:B0-----:R-:W-:-:S08]  /*0390*/  DFMA R16, R12, -R14, 1 ;  /* 0x3ff000000c10742b */ /* 0x001fd0000000080e */
[----:B------:R-:W-:-:S08]  /*03a0*/  DFMA R16, R16, R16, R16 ;  /* 0x000000101010722b */ /* 0x000fd00000000010 */
[----:B------:R-:W-:-:S08]  /*03b0*/  DFMA R16, R12, R16, R12 ;  /* 0x000000100c10722b */ /* 0x000fd0000000000c */
[C---:B------:R-:W-:Y:S01]  /*03c0*/  DFMA R12, R16.reuse, -R14, 1 ;  /* 0x3ff00000100c742b */ /* 0x040fe2000000080e */
[----:B-----5:R-:W0:Y:S07]  /*03d0*/  I2F.F64.U16 R14, R7 ;  /* 0x00000007000e7312 */ /* 0x020e2e0000101800 */
[----:B------:R-:W-:-:S08]  /*03e0*/  DFMA R18, R16, R12, R16 ;  /* 0x0000000c1012722b */ /* 0x000fd00000000010 */
[----:B0-----:R-:W-:Y:S01]  /*03f0*/  DMUL R12, R18, R14 ;  /* 0x0000000e120c7228 */ /* 0x001fe20000000000 */
[----:B------:R-:W-:-:S07]  /*0400*/  FSETP.GEU.AND P1, PT, |R15|, 6.5827683646048100446e-37, PT ;  /* 0x036000000f00780b */ /* 0x000fce0003f2e200 */
[----:B------:R-:W-:-:S08]  /*0410*/  DFMA R16, R12, -255, R14 ;  /* 0xc06fe0000c10782b */ /* 0x000fd0000000000e */
[----:B------:R-:W-:-:S10]  /*0420*/  DFMA R12, R18, R16, R12 ;  /* 0x00000010120c722b */ /* 0x000fd4000000000c */
[----:B------:R-:W-:-:S05]  /*0430*/  FFMA R0, RZ, 3.748046875, R13 ;  /* 0x406fe000ff007823 */ /* 0x000fca000000000d */
[----:B------:R-:W-:-:S13]  /*0440*/  FSETP.GT.AND P0, PT, |R0|, 1.469367938527859385e-39, PT ;  /* 0x001000000000780b */ /* 0x000fda0003f04200 */
[----:B------:R-:W-:Y:S05]  /*0450*/  @P0 BRA P1, `(.L_x_3) ;  /* 0x0000000000080947 */ /* 0x000fea0000800000 */
[----:B------:R-:W-:-:S07]  /*0460*/  MOV R0, 0x480 ;  /* 0x0000048000007802 */ /* 0x000fce0000000f00 */
[----:B------:R-:W-:Y:S05]  /*0470*/  CALL.REL.NOINC `($__internal_0_$__cuda_sm20_div_rn_f64_full) ;  /* 0x0000000c000c7944 */ /* 0x000fea0003c00000 */
.L_x_3:
[----:B------:R-:W-:Y:S05]  /*0480*/  BSYNC.RECONVERGENT B0 ;  /* 0x0000000000007941 */ /* 0x000fea0003800200 */
.L_x_2:
[----:B------:R-:W0:Y:S01]  /*0490*/  MUFU.RCP64H R11, 255 ;  /* 0x406fe000000b7908 */ /* 0x000e220000001800 */
[----:B------:R-:W-:Y:S01]  /*04a0*/  IMAD.MOV.U32 R14, RZ, RZ, 0x0 ;  /* 0x00000000ff0e7424 */ /* 0x000fe200078e00ff */
[----:B------:R-:W-:Y:S01]  /*04b0*/  BSSY.RECONVERGENT B0, `(.L_x_4) ;  /* 0x0000017000007945 */ /* 0x000fe20003800200 */
[----:B------:R-:W-:Y:S02]  /*04c0*/  IMAD.MOV.U32 R15, RZ, RZ, 0x406fe000 ;  /* 0x406fe000ff0f7424 */ /* 0x000fe400078e00ff */
[----:B------:R-:W-:-:S03]  /*04d0*/  IMAD.MOV.U32 R10, RZ, RZ, 0x1 ;  /* 0x00000001ff0a7424 */ /* 0x000fc600078e00ff */
[----:B------:R-:W1:Y:S08]  /*04e0*/  I2F.F64.U16 R4, R5 ;  /* 0x0000000500047312 */ /* 0x000e700000101800 */
[----:B------:R2:W3:Y:S01]  /*04f0*/  F2F.F32.F64 R7, R12 ;  /* 0x0000000c00077310 */ /* 0x0004e20000301000 */
[----:B0-----:R-:W-:Y:S01]  /*0500*/  DFMA R16, R10, -R14, 1 ;  /* 0x3ff000000a10742b */ /* 0x001fe2000000080e */
[----:B-1----:R-:W-:-:S07]  /*0510*/  FSETP.GEU.AND P1, PT, |R5|, 6.5827683646048100446e-37, PT ;  /* 0x036000000500780b */ /* 0x002fce0003f2e200 */
[----:B------:R-:W-:-:S08]  /*0520*/  DFMA R16, R16, R16, R16 ;  /* 0x000000101010722b */ /* 0x000fd00000000010 */
[----:B------:R-:W-:-:S08]  /*0530*/  DFMA R16, R10, R16, R10 ;  /* 0x000000100a10722b */ /* 0x000fd0000000000a */
[----:B------:R-:W-:-:S08]  /*0540*/  DFMA R14, R16, -R14, 1 ;  /* 0x3ff00000100e742b */ /* 0x000fd0000000080e */
[----:B------:R-:W-:-:S08]  /*0550*/  DFMA R16, R16, R14, R16 ;  /* 0x0000000e1010722b */ /* 0x000fd00000000010 */
[----:B------:R-:W-:-:S08]  /*0560*/  DMUL R10, R16, R4 ;  /* 0x00000004100a7228 */ /* 0x000fd00000000000 */
[----:B------:R-:W-:-:S08]  /*0570*/  DFMA R14, R10, -255, R4 ;  /* 0xc06fe0000a0e782b */ /* 0x000fd00000000004 */
[----:B------:R-:W-:-:S10]  /*0580*/  DFMA R10, R16, R14, R10 ;  /* 0x0000000e100a722b */ /* 0x000fd4000000000a */
[----:B------:R-:W-:-:S05]  /*0590*/  FFMA R0, RZ, 3.748046875, R11 ;  /* 0x406fe000ff007823 */ /* 0x000fca000000000b */
[----:B------:R-:W-:-:S13]  /*05a0*/  FSETP.GT.AND P0, PT, |R0|, 1.469367938527859385e-39, PT ;  /* 0x001000000000780b */ /* 0x000fda0003f04200 */
[----:B--23--:R-:W-:Y:S05]  /*05b0*/  @P0 BRA P1, `(.L_x_5) ;  /* 0x0000000000180947 */ /* 0x00cfea0000800000 */
[----:B------:R-:W-:Y:S01]  /*05c0*/  MOV R14, R4 ;  /* 0x00000004000e7202 */ /* 0x000fe20000000f00 */
[----:B------:R-:W-:Y:S01]  /*05d0*/  IMAD.MOV.U32 R15, RZ, RZ, R5 ;  /* 0x000000ffff0f7224 */ /* 0x000fe200078e0005 */
[----:B------:R-:W-:-:S07]  /*05e0*/  MOV R0, 0x600 ;  /* 0x0000060000007802 */ /* 0x000fce0000000f00 */
[----:B------:R-:W-:Y:S05]  /*05f0*/  CALL.REL.NOINC `($__internal_0_$__cuda_sm20_div_rn_f64_full) ;  /* 0x0000000800ac7944 */ /* 0x000fea0003c00000 */
[----:B------:R-:W-:Y:S02]  /*0600*/  IMAD.MOV.U32 R10, RZ, RZ, R12 ;  /* 0x000000ffff0a7224 */ /* 0x000fe400078e000c */
[----:B------:R-:W-:-:S07]  /*0610*/  IMAD.MOV.U32 R11, RZ, RZ, R13 ;  /* 0x000000ffff0b7224 */ /* 0x000fce00078e000d */
.L_x_5:
[----:B------:R-:W-:Y:S05]  /*0620*/  BSYNC.RECONVERGENT B0 ;  /* 0x0000000000007941 */ /* 0x000fea0003800200 */
.L_x_4:
[----:B------:R-:W0:Y:S01]  /*0630*/  F2F.F32.F64 R10, R10 ;  /* 0x0000000a000a7310 */ /* 0x000e220000301000 */
[CC--:B------:R-:W-:Y:S01]  /*0640*/  FSETP.GT.AND P0, PT, R6.reuse, R7.reuse, PT ;  /* 0x000000070600720b */ /* 0x0c0fe20003f04000 */
[----:B------:R-:W-:Y:S01]  /*0650*/  UMOV UR4, 0xeb1c432d ;  /* 0xeb1c432d00047882 */ /* 0x000fe20000000000 */
[----:B------:R-:W-:Y:S01]  /*0660*/  UMOV UR5, 0x3f1a36e2 ;  /* 0x3f1a36e200057882 */ /* 0x000fe20000000000 */
[----:B------:R-:W-:Y:S01]  /*0670*/  BSSY.RECONVERGENT B0, `(.L_x_6) ;  /* 0x0000017000007945 */ /* 0x000fe20003800200 */
[----:B------:R-:W-:-:S04]  /*0680*/  FSEL R3, R6, R7, P0 ;  /* 0x0000000706037208 */ /* 0x000fc80000000000 */
[----:B0-----:R-:W-:-:S04]  /*0690*/  FSETP.GT.AND P0, PT, R3, R10, PT ;  /* 0x0000000a0300720b */ /* 0x001fc80003f04000 */
[----:B------:R-:W-:Y:S02]  /*06a0*/  FSEL R3, R3, R10, P0 ;  /* 0x0000000a03037208 */ /* 0x000fe40000000000 */
[CC--:B------:R-:W-:Y:S02]  /*06b0*/  FSETP.GEU.AND P0, PT, R6.reuse, R7.reuse, PT ;  /* 0x000000070600720b */ /* 0x0c0fe40003f0e000 */
[----:B------:R-:W0:Y:S01]  /*06c0*/  MUFU.RCP R2, R3 ;  /* 0x0000000300027308 */ /* 0x000e220000001000 */
[----:B------:R1:W-:Y:S01]  /*06d0*/  STG.E desc[UR6][R8.64+0x8], R3 ;  /* 0x0000080308007986 */ /* 0x0003e2000c101906 */
[----:B------:R-:W-:-:S04]  /*06e0*/  FSEL R5, R6, R7, !P0 ;  /* 0x0000000706057208 */ /* 0x000fc80004000000 */
[CC--:B------:R-:W-:Y:S02]  /*06f0*/  FSETP.GEU.AND P0, PT, R5.reuse, R10.reuse, PT ;  /* 0x0000000a0500720b */ /* 0x0c0fe40003f0e000 */
[----:B------:R-:W2:Y:S02]  /*0700*/  F2F.F64.F32 R12, R3 ;  /* 0x00000003000c7310 */ /* 0x000ea40000201800 */
[----:B------:R-:W-:-:S05]  /*0710*/  FSEL R4, R5, R10, !P0 ;  /* 0x0000000a05047208 */ /* 0x000fca0004000000 */
[----:B------:R-:W-:Y:S01]  /*0720*/  FADD R0, -R4, R3 ;  /* 0x0000000304007221 */ /* 0x000fe20000000100 */
[----:B0-----:R-:W-:-:S03]  /*0730*/  FFMA R5, -R3, R2, 1 ;  /* 0x3f80000003057423 */ /* 0x001fc60000000102 */
[----:B------:R-:W0:Y:S01]  /*0740*/  FCHK P0, R0, R3 ;  /* 0x0000000300007302 */ /* 0x000e220000000000 */
[----:B------:R-:W-:Y:S01]  /*0750*/  FFMA R5, R2, R5, R2 ;  /* 0x0000000502057223 */ /* 0x000fe20000000002 */
[----:B--2---:R-:W-:-:S03]  /*0760*/  DSETP.GEU.AND P2, PT, R12, UR4, PT ;  /* 0x000000040c007e2a */ /* 0x004fc6000bf4e000 */
[----:B------:R-:W-:-:S04]  /*0770*/  FFMA R2, R0, R5, RZ ;  /* 0x0000000500027223 */ /* 0x000fc800000000ff */
[----:B------:R-:W-:-:S04]  /*0780*/  FFMA R11, -R3, R2, R0 ;  /* 0x00000002030b7223 */ /* 0x000fc80000000100 */
[----:B------:R-:W-:Y:S01]  /*0790*/  FFMA R2, R5, R11, R2 ;  /* 0x0000000b05027223 */ /* 0x000fe20000000002 */
[----:B01----:R-:W-:Y:S06]  /*07a0*/  @!P0 BRA `(.L_x_7) ;  /* 0x00000000000c8947 */ /* 0x003fec0003800000 */
[----:B------:R-:W-:Y:S01]  /*07b0*/  IMAD.MOV.U32 R2, RZ, RZ, R0 ;  /* 0x000000ffff027224 */ /* 0x000fe200078e0000 */
[----:B------:R-:W-:-:S07]  /*07c0*/  MOV R12, 0x7e0 ;  /* 0x000007e0000c7802 */ /* 0x000fce0000000f00 */
[----:B------:R-:W-:Y:S05]  /*07d0*/  CALL.REL.NOINC `($__internal_1_$__cuda_sm3x_div_rn_noftz_f32_slowpath) ;  /* 0x0000000c00b07944 */ /* 0x000fea0003c00000 */
.L_x_7:
[----:B------:R-:W-:Y:S05]  /*07e0*/  BSYNC.RECONVERGENT B0 ;  /* 0x0000000000007941 */ /* 0x000fea0003800200 */
.L_x_6:
[----:B------:R-:W-:Y:S01]  /*07f0*/  FSEL R5, R2, RZ, P2 ;  /* 0x000000ff02057208 */ /* 0x000fe20001000000 */
[----:B------:R-:W-:Y:S01]  /*0800*/  UMOV UR4, 0xd2f1a9fc ;  /* 0xd2f1a9fc00047882 */ /* 0x000fe20000000000 */
[----:B------:R-:W-:Y:S01]  /*0810*/  UMOV UR5, 0x3f50624d ;  /* 0x3f50624d00057882 */ /* 0x000fe20000000000 */
[----:B------:R-:W-:Y:S01]  /*0820*/  BSSY.RECONVERGENT B0, `(.L_x_8) ;  /* 0x0000076000007945 */ /* 0x000fe20003800200 */
[----:B------:R-:W0:Y:S01]  /*0830*/  F2F.F64.F32 R12, R5 ;  /* 0x00000005000c7310 */ /* 0x000e220000201800 */
[----:B------:R1:W-:Y:S01]  /*0840*/  STG.E desc[UR6][R8.64+0x4], R5 ;  /* 0x0000040508007986 */ /* 0x0003e2000c101906 */
[----:B------:R-:W-:Y:S01]  /*0850*/  MOV R2, RZ ;  /* 0x000000ff00027202 */ /* 0x000fe20000000f00 */
[----:B0-----:R-:W-:-:S14]  /*0860*/  DSETP.GEU.AND P0, PT, R12, UR4, PT ;  /* 0x000000040c007e2a */ /* 0x001fdc000bf0e000 */
[----:B-1----:R-:W-:Y:S05]  /*0870*/  @!P0 BRA `(.L_x_9) ;  /* 0x0000000400c08947 */ /* 0x002fea0003800000 */
[----:B------:R-:W-:-:S13]  /*0880*/  FSETP.NEU.AND P0, PT, R3, R6, PT ;  /* 0x000000060300720b */ /* 0x000fda0003f0d000 */
[----:B------:R-:W-:Y:S05]  /*0890*/  @P0 BRA `(.L_x_10) ;  /* 0x0000000000900947 */ /* 0x000fea0003800000 */
[----:B------:R-:W-:-:S13]  /*08a0*/  FSETP.NEU.AND P0, PT, R4, R7, PT ;  /* 0x000000070400720b */ /* 0x000fda0003f0d000 */
[----:B------:R-:W-:Y:S05]  /*08b0*/  @P0 BRA `(.L_x_11) ;  /* 0x0000000000440947 */ /* 0x000fea0003800000 */
[----:B------:R-:W0:Y:S01]  /*08c0*/  MUFU.RCP R5, R0 ;  /* 0x0000000000057308 */ /* 0x000e220000001000 */
[----:B------:R-:W-:Y:S01]  /*08d0*/  FADD R2, -R10, R3 ;  /* 0x000000030a027221 */ /* 0x000fe20000000100 */
[----:B------:R-:W-:Y:S06]  /*08e0*/  BSSY.RECONVERGENT B1, `(.L_x_12) ;  /* 0x000000c000017945 */ /* 0x000fec0003800200 */
[----:B------:R-:W1:Y:S01]  /*08f0*/  FCHK P0, R2, R0 ;  /* 0x0000000002007302 */ /* 0x000e620000000000 */
[----:B0-----:R-:W-:-:S04]  /*0900*/  FFMA R4, -R0, R5, 1 ;  /* 0x3f80000000047423 */ /* 0x001fc80000000105 */
[----:B------:R-:W-:-:S04]  /*0910*/  FFMA R5, R5, R4, R5 ;  /* 0x0000000405057223 */ /* 0x000fc80000000005 */
[----:B------:R-:W-:-:S04]  /*0920*/  FFMA R4, R2, R5, RZ ;  /* 0x0000000502047223 */ /* 0x000fc800000000ff */
[----:B------:R-:W-:-:S04]  /*0930*/  FFMA R3, -R0, R4, R2 ;  /* 0x0000000400037223 */ /* 0x000fc80000000102 */
[----:B------:R-:W-:Y:S01]  /*0940*/  FFMA R3, R5, R3, R4 ;  /* 0x0000000305037223 */ /* 0x000fe20000000004 */
[----:B-1----:R-:W-:Y:S06]  /*0950*/  @!P0 BRA `(.L_x_13) ;  /* 0x0000000000108947 */ /* 0x002fec0003800000 */
[----:B------:R-:W-:Y:S01]  /*0960*/  IMAD.MOV.U32 R3, RZ, RZ, R0 ;  /* 0x000000ffff037224 */ /* 0x000fe200078e0000 */
[----:B------:R-:W-:-:S07]  /*0970*/  MOV R12, 0x990 ;  /* 0x00000990000c7802 */ /* 0x000fce0000000f00 */
[----:B------:R-:W-:Y:S05]  /*0980*/  CALL.REL.NOINC `($__internal_1_$__cuda_sm3x_div_rn_noftz_f32_slowpath) ;  /* 0x0000000c00447944 */ /* 0x000fea0003c00000 */
[----:B------:R-:W-:-:S07]  /*0990*/  IMAD.MOV.U32 R3, RZ, RZ, R2 ;  /* 0x000000ffff037224 */ /* 0x000fce00078e0002 */
.L_x_13:
[----:B------:R-:W-:Y:S05]  /*09a0*/  BSYNC.RECONVERGENT B1 ;  /* 0x0000000000017941 */ /* 0x000fea0003800200 */
.L_x_12:
[----:B------:R-:W-:Y:S01]  /*09b0*/  FADD R2, R3, 5 ;  /* 0x40a0000003027421 */ /* 0x000fe20000000000 */
[----:B------:R-:W-:Y:S06]  /*09c0*/  BRA `(.L_x_9) ;  /* 0x00000004006c7947 */ /* 0x000fec0003800000 */
.L_x_11:
        /* <DEDUP_REMOVED lines=11> */
[----:B------:R-:W-:Y:S01]  /*0a80*/  MOV R12, 0xab0 ;  /* 0x00000ab0000c7802 */ /* 0x000fe20000000f00 */
[----:B------:R-:W-:-:S07]  /*0a90*/  IMAD.MOV.U32 R3, RZ, RZ, R0 ;  /* 0x000000ffff037224 */ /* 0x000fce00078e0000 */
[----:B------:R-:W-:Y:S05]  /*0aa0*/  CALL.REL.NOINC `($__internal_1_$__cuda_sm3x_div_rn_noftz_f32_slowpath) ;  /* 0x0000000800fc7944 */ /* 0x000fea0003c00000 */
.L_x_15:
[----:B------:R-:W-:Y:S05]  /*0ab0*/  BSYNC.RECONVERGENT B1 ;  /* 0x0000000000017941 */ /* 0x000fea0003800200 */
.L_x_14:
[----:B------:R-:W-:Y:S01]  /*0ac0*/  FADD R2, -R2, 1 ;  /* 0x3f80000002027421 */ /* 0x000fe20000000100 */
[----:B------:R-:W-:Y:S06]  /*0ad0*/  BRA `(.L_x_9) ;  /* 0x0000000400287947 */ /* 0x000fec0003800000 */
.L_x_10:
        /* <DEDUP_REMOVED lines=14> */
[----:B------:R-:W-:Y:S01]  /*0bc0*/  MOV R2, R5 ;  /* 0x0000000500027202 */ /* 0x000fe20000000f00 */
[----:B------:R-:W-:Y:S01]  /*0bd0*/  IMAD.MOV.U32 R3, RZ, RZ, R0 ;  /* 0x000000ffff037224 */ /* 0x000fe200078e0000 */
[----:B------:R-:W-:-:S07]  /*0be0*/  MOV R12, 0xc00 ;  /* 0x00000c00000c7802 */ /* 0x000fce0000000f00 */
[----:B------:R-:W-:Y:S05]  /*0bf0*/  CALL.REL.NOINC `($__internal_1_$__cuda_sm3x_div_rn_noftz_f32_slowpath) ;  /* 0x0000000800a87944 */ /* 0x000fea0003c00000 */
.L_x_19:
[----:B------:R-:W-:Y:S05]  /*0c00*/  BSYNC.RECONVERGENT B1 ;  /* 0x0000000000017941 */ /* 0x000fea0003800200 */
.L_x_18:
[----:B------:R-:W-:Y:S01]  /*0c10*/  FADD R2, R2, 1 ;  /* 0x3f80000002027421 */ /* 0x000fe20000000000 */
[----:B------:R-:W-:Y:S06]  /*0c20*/  BRA `(.L_x_9) ;  /* 0x0000000000d47947 */ /* 0x000fec0003800000 */
.L_x_17:
        /* <DEDUP_REMOVED lines=14> */
.L_x_21:
[----:B------:R-:W-:Y:S05]  /*0d10*/  BSYNC.RECONVERGENT B1 ;  /* 0x0000000000017941 */ /* 0x000fea0003800200 */
.L_x_20:
[----:B------:R-:W-:Y:S01]  /*0d20*/  FADD R2, -R2, 3 ;  /* 0x4040000002027421 */ /* 0x000fe20000000100 */
[----:B------:R-:W-:Y:S06]  /*0d30*/  BRA `(.L_x_9) ;  /* 0x0000000000907947 */ /* 0x000fec0003800000 */
.L_x_16:
[----:B------:R-:W-:-:S04]  /*0d40*/  FSETP.NEU.AND P0, PT, R4, R6, PT ;  /* 0x000000060400720b */ /* 0x000fc80003f0d000 */
[----:B------:R-:W-:-:S13]  /*0d50*/  FSETP.NEU.OR P0, PT, R3, R10, P0 ;  /* 0x0000000a0300720b */ /* 0x000fda000070d400 */
        /* <DEDUP_REMOVED lines=12> */
[----:B------:R-:W-:Y:S02]  /*0e20*/  MOV R3, R0 ;  /* 0x0000000000037202 */ /* 0x000fe40000000f00 */
[----:B------:R-:W-:-:S07]  /*0e30*/  MOV R12, 0xe50 ;  /* 0x00000e50000c7802 */ /* 0x000fce0000000f00 */
[----:B------:R-:W-:Y:S05]  /*0e40*/  CALL.REL.NOINC `($__internal_1_$__cuda_sm3x_div_rn_noftz_f32_slowpath) ;  /* 0x0000000800147944 */ /* 0x000fea0003c00000 */
.L_x_24:
[----:B------:R-:W-:Y:S05]  /*0e50*/  BSYNC.RECONVERGENT B1 ;  /* 0x0000000000017941 */ /* 0x000fea0003800200 */
.L_x_23:
[----:B------:R-:W-:Y:S01]  /*0e60*/  FADD R2, R2, 3 ;  /* 0x4040000002027421 */ /* 0x000fe20000000000 */
[----:B------:R-:W-:Y:S06]  /*0e70*/  BRA `(.L_x_9) ;  /* 0x0000000000407947 */ /* 0x000fec0003800000 */
.L_x_22:
        /* <DEDUP_REMOVED lines=14> */
.L_x_26:
[----:B------:R-:W-:Y:S05]  /*0f60*/  BSYNC.RECONVERGENT B1 ;  /* 0x0000000000017941 */ /* 0x000fea0003800200 */
.L_x_25:
[----:B------:R-:W-:-:S07]  /*0f70*/  FADD R2, -R2, 5 ;  /* 0x40a0000002027421 */ /* 0x000fce0000000100 */
.L_x_9:
[----:B------:R-:W-:Y:S05]  /*0f80*/  BSYNC.RECONVERGENT B0 ;  /* 0x0000000000007941 */ /* 0x000fea0003800200 */
.L_x_8:
[----:B------:R-:W-:Y:S01]  /*0f90*/  IMAD.MOV.U32 R3, RZ, RZ, 0x3e2aaaab ;  /* 0x3e2aaaabff037424 */ /* 0x000fe200078e00ff */
[----:B------:R-:W0:Y:S01]  /*0fa0*/  FCHK P0, R2, 6 ;  /* 0x40c0000002007902 */ /* 0x000e220000000000 */
[----:B------:R-:W-:Y:S01]  /*0fb0*/  IMAD.MOV.U32 R0, RZ, RZ, 0x40c00000 ;  /* 0x40c00000ff007424 */ /* 0x000fe200078e00ff */
[----:B------:R-:W-:Y:S03]  /*0fc0*/  BSSY.RECONVERGENT B0, `(.L_x_27) ;  /* 0x000000b000007945 */ /* 0x000fe60003800200 */
[----:B------:R-:W-:-:S04]  /*0fd0*/  FFMA R0, R3, -R0, 1 ;  /* 0x3f80000003007423 */ /* 0x000fc80000000800 */
[----:B------:R-:W-:-:S04]  /*0fe0*/  FFMA R0, R0, R3, 0.16666667163372039795 ;  /* 0x3e2aaaab00007423 */ /* 0x000fc80000000003 */
[----:B------:R-:W-:-:S04]  /*0ff0*/  FFMA R3, R0, R2, RZ ;  /* 0x0000000200037223 */ /* 0x000fc800000000ff */
[----:B------:R-:W-:-:S04]  /*1000*/  FFMA R4, R3, -6, R2 ;  /* 0xc0c0000003047823 */ /* 0x000fc80000000002 */
[----:B------:R-:W-:Y:S01]  /*1010*/  FFMA R0, R0, R4, R3 ;  /* 0x0000000400007223 */ /* 0x000fe20000000003 */
[----:B0-----:R-:W-:Y:S06]  /*1020*/  @!P0 BRA `(.L_x_28) ;  /* 0x0000000000108947 */ /* 0x001fec0003800000 */
[----:B------:R-:W-:Y:S01]  /*1030*/  HFMA2 R3, -RZ, RZ, 2.375, 0 ;  /* 0x40c00000ff037431 */ /* 0x000fe200000001ff */
[----:B------:R-:W-:-:S07]  /*1040*/  MOV R12, 0x1060 ;  /* 0x00001060000c7802 */ /* 0x000fce0000000f00 */
[----:B------:R-:W-:Y:S05]  /*1050*/  CALL.REL.NOINC `($__internal_1_$__cuda_sm3x_div_rn_noftz_f32_slowpath) ;  /* 0x0000000400907944 */ /* 0x000fea0003c00000 */
[----:B------:R-:W-:-:S07]  /*1060*/  IMAD.MOV.U32 R0, RZ, RZ, R2 ;  /* 0x000000ffff007224 */ /* 0x000fce00078e0002 */
.L_x_28:
[----:B------:R-:W-:Y:S05]  /*1070*/  BSYNC.RECONVERGENT B0 ;  /* 0x0000000000007941 */ /* 0x000fea0003800200 */
.L_x_27:
[----:B------:R-:W-:-:S05]  /*1080*/  FMNMX R3, R0, 1, PT ;  /* 0x3f80000000037809 */ /* 0x000fca0003800000 */
[----:B------:R-:W-:Y:S01]  /*1090*/  STG.E desc[UR6][R8.64], R3 ;  /* 0x0000000308007986 */ /* 0x000fe2000c101906 */
[----:B------:R-:W-:Y:S05]  /*10a0*/  EXIT ;  /* 0x000000000000794d */ /* 0x000fea0003800000 */
        .weak           $__internal_0_$__cuda_sm20_div_rn_f64_full
        .type           $__internal_0_$__cuda_sm20_div_rn_f64_full,@function
        .size           $__internal_0_$__cuda_sm20_div_rn_f64_full,($__internal_1_$__cuda_sm3x_div_rn_noftz_f32_slowpath - $__internal_0_$__cuda_sm20_div_rn_f64_full)
$__internal_0_$__cuda_sm20_div_rn_f64_full:
[C---:B------:R-:W-:Y:S01]  /*10b0*/  FSETP.GEU.AND P0, PT, |R3|.reuse, 1.469367938527859385e-39, PT ;  /* 0x001000000300780b */ /* 0x040fe20003f0e200 */
[----:B------:R-:W-:Y:S01]  /*10c0*/  IMAD.U32 R12, RZ, RZ, UR4 ;  /* 0x00000004ff0c7e24 */ /* 0x000fe2000f8e00ff */
[----:B------:R-:W-:Y:S01]  /*10d0*/  LOP3.LUT R2, R3, 0x800fffff, RZ, 0xc0, !PT ;  /* 0x800fffff03027812 */ /* 0x000fe200078ec0ff */
[----:B------:R-:W-:Y:S01]  /*10e0*/  IMAD.MOV.U32 R13, RZ, RZ, R3 ;  /* 0x000000ffff0d7224 */ /* 0x000fe200078e0003 */
[C---:B------:R-:W-:Y:S01]  /*10f0*/  FSETP.GEU.AND P2, PT, |R15|.reuse, 1.469367938527859385e-39, PT ;  /* 0x001000000f00780b */ /* 0x040fe20003f4e200 */
[----:B------:R-:W-:Y:S01]  /*1100*/  IMAD.U32 R10, RZ, RZ, UR4 ;  /* 0x00000004ff0a7e24 */ /* 0x000fe2000f8e00ff */
[----:B------:R-:W-:Y:S01]  /*1110*/  LOP3.LUT R11, R2, 0x3ff00000, RZ, 0xfc, !PT ;  /* 0x3ff00000020b7812 */ /* 0x000fe200078efcff */
[----:B------:R-:W-:Y:S01]  /*1120*/  IMAD.MOV.U32 R4, RZ, RZ, 0x1ca00000 ;  /* 0x1ca00000ff047424 */ /* 0x000fe200078e00ff */
[----:B------:R-:W-:Y:S01]  /*1130*/  MOV R16, 0x1 ;  /* 0x0000000100107802 */ /* 0x000fe20000000f00 */
[----:B------:R-:W-:Y:S01]  /*1140*/  BSSY.RECONVERGENT B1, `(.L_x_29) ;  /* 0x0000050000017945 */ /* 0x000fe20003800200 */
[----:B------:R-:W-:-:S02]  /*1150*/  LOP3.LUT R2, R15, 0x7ff00000, RZ, 0xc0, !PT ;  /* 0x7ff000000f027812 */ /* 0x000fc400078ec0ff */
[----:B------:R-:W-:Y:S01]  /*1160*/  LOP3.LUT R25, R3, 0x7ff00000, RZ, 0xc0, !PT ;  /* 0x7ff0000003197812 */ /* 0x000fe200078ec0ff */
[----:B------:R-:W-:Y:S02]  /*1170*/  @!P0 DMUL R10, R12, 8.98846567431157953865e+307 ;  /* 0x7fe000000c0a8828 */ /* 0x000fe40000000000 */
[----:B------:R-:W-:Y:S01]  /*1180*/  IMAD.MOV.U32 R24, RZ, RZ, R2 ;  /* 0x000000ffff187224 */ /* 0x000fe200078e0002 */
[C---:B------:R-:W-:Y:S02]  /*1190*/  ISETP.GE.U32.AND P1, PT, R2.reuse, R25, PT ;  /* 0x000000190200720c */ /* 0x040fe40003f26070 */
[----:B------:R-:W-:Y:S01]  /*11a0*/  @!P2 LOP3.LUT R21, R13, 0x7ff00000, RZ, 0xc0, !PT ;  /* 0x7ff000000d15a812 */ /* 0x000fe200078ec0ff */
[----:B------:R-:W0:Y:S03]  /*11b0*/  MUFU.RCP64H R17, R11 ;  /* 0x0000000b00117308 */ /* 0x000e260000001800 */
[----:B------:R-:W-:-:S02]  /*11c0*/  @!P2 ISETP.GE.U32.AND P3, PT, R2, R21, PT ;  /* 0x000000150200a20c */ /* 0x000fc40003f66070 */
[----:B------:R-:W-:Y:S02]  /*11d0*/  @!P0 LOP3.LUT R25, R11, 0x7ff00000, RZ, 0xc0, !PT ;  /* 0x7ff000000b198812 */ /* 0x000fe400078ec0ff */
[----:B------:R-:W-:-:S04]  /*11e0*/  @!P2 SEL R21, R4, 0x63400000, !P3 ;  /* 0x634000000415a807 */ /* 0x000fc80005800000 */
[----:B------:R-:W-:-:S04]  /*11f0*/  @!P2 LOP3.LUT R22, R21, 0x80000000, R15, 0xf8, !PT ;  /* 0x800000001516a812 */ /* 0x000fc800078ef80f */
[----:B------:R-:W-:Y:S01]  /*1200*/  @!P2 LOP3.LUT R23, R22, 0x100000, RZ, 0xfc, !PT ;  /* 0x001000001617a812 */ /* 0x000fe200078efcff */
[----:B------:R-:W-:Y:S01]  /*1210*/  @!P2 IMAD.MOV.U32 R22, RZ, RZ, RZ ;  /* 0x000000ffff16a224 */ /* 0x000fe200078e00ff */
[----:B0-----:R-:W-:-:S08]  /*1220*/  DFMA R18, R16, -R10, 1 ;  /* 0x3ff000001012742b */ /* 0x001fd0000000080a */
[----:B------:R-:W-:-:S08]  /*1230*/  DFMA R18, R18, R18, R18 ;  /* 0x000000121212722b */ /* 0x000fd00000000012 */
[----:B------:R-:W-:Y:S01]  /*1240*/  DFMA R18, R16, R18, R16 ;  /* 0x000000121012722b */ /* 0x000fe20000000010 */
[----:B------:R-:W-:Y:S01]  /*1250*/  SEL R17, R4, 0x63400000, !P1 ;  /* 0x6340000004117807 */ /* 0x000fe20004800000 */
[----:B------:R-:W-:-:S03]  /*1260*/  IMAD.MOV.U32 R16, RZ, RZ, R14 ;  /* 0x000000ffff107224 */ /* 0x000fc600078e000e */
[----:B------:R-:W-:-:S03]  /*1270*/  LOP3.LUT R17, R17, 0x800fffff, R15, 0xf8, !PT ;  /* 0x800fffff11117812 */ /* 0x000fc600078ef80f */
[----:B------:R-:W-:-:S03]  /*1280*/  DFMA R20, R18, -R10, 1 ;  /* 0x3ff000001214742b */ /* 0x000fc6000000080a */
[----:B------:R-:W-:-:S05]  /*1290*/  @!P2 DFMA R16, R16, 2, -R22 ;  /* 0x400000001010a82b */ /* 0x000fca0000000816 */
[----:B------:R-:W-:-:S05]  /*12a0*/  DFMA R20, R18, R20, R18 ;  /* 0x000000141214722b */ /* 0x000fca0000000012 */
[----:B------:R-:W-:-:S03]  /*12b0*/  @!P2 LOP3.LUT R24, R17, 0x7ff00000, RZ, 0xc0, !PT ;  /* 0x7ff000001118a812 */ /* 0x000fc600078ec0ff */
[----:B------:R-:W-:Y:S01]  /*12c0*/  DMUL R18, R20, R16 ;  /* 0x0000001014127228 */ /* 0x000fe20000000000 */
[----:B------:R-:W-:-:S04]  /*12d0*/  IADD3 R26, PT, PT, R24, -0x1, RZ ;  /* 0xffffffff181a7810 */ /* 0x000fc80007ffe0ff */
[----:B------:R-:W-:Y:S01]  /*12e0*/  ISETP.GT.U32.AND P0, PT, R26, 0x7feffffe, PT ;  /* 0x7feffffe1a00780c */ /* 0x000fe20003f04070 */
[----:B------:R-:W-:Y:S02]  /*12f0*/  VIADD R26, R25, 0xffffffff ;  /* 0xffffffff191a7836 */ /* 0x000fe40000000000 */
[----:B------:R-:W-:-:S03]  /*1300*/  DFMA R22, R18, -R10, R16 ;  /* 0x8000000a1216722b */ /* 0x000fc60000000010 */
[----:B------:R-:W-:-:S05]  /*1310*/  ISETP.GT.U32.OR P0, PT, R26, 0x7feffffe, P0 ;  /* 0x7feffffe1a00780c */ /* 0x000fca0000704470 */
[----:B------:R-:W-:-:S08]  /*1320*/  DFMA R22, R20, R22, R18 ;  /* 0x000000161416722b */ /* 0x000fd00000000012 */
[----:B------:R-:W-:Y:S05]  /*1330*/  @P0 BRA `(.L_x_30) ;  /* 0x00000000006c0947 */ /* 0x000fea0003800000 */
[----:B------:R-:W-:-:S04]  /*1340*/  LOP3.LUT R15, R13, 0x7ff00000, RZ, 0xc0, !PT ;  /* 0x7ff000000d0f7812 */ /* 0x000fc800078ec0ff */
[CC--:B------:R-:W-:Y:S02]  /*1350*/  VIADDMNMX R14, R2.reuse, -R15.reuse, 0xb9600000, !PT ;  /* 0xb9600000020e7446 */ /* 0x0c0fe4000780090f */
[----:B------:R-:W-:Y:S02]  /*1360*/  ISETP.GE.U32.AND P0, PT, R2, R15, PT ;  /* 0x0000000f0200720c */ /* 0x000fe40003f06070 */
[----:B------:R-:W-:Y:S01]  /*1370*/  VIMNMX R2, PT, PT, R14, 0x46a00000, PT ;  /* 0x46a000000e027848 */ /* 0x000fe20003fe0100 */
[----:B------:R-:W-:Y:S01]  /*1380*/  IMAD.MOV.U32 R14, RZ, RZ, RZ ;  /* 0x000000ffff0e7224 */ /* 0x000fe200078e00ff */
[----:B------:R-:W-:-:S05]  /*1390*/  SEL R15, R4, 0x63400000, !P0 ;  /* 0x63400000040f7807 */ /* 0x000fca0004000000 */
[----:B------:R-:W-:-:S04]  /*13a0*/  IMAD.IADD R2, R2, 0x1, -R15 ;  /* 0x0000000102027824 */ /* 0x000fc800078e0a0f */
[----:B------:R-:W-:-:S06]  /*13b0*/  VIADD R15, R2, 0x7fe00000 ;  /* 0x7fe00000020f7836 */ /* 0x000fcc0000000000 */
[----:B------:R-:W-:-:S10]  /*13c0*/  DMUL R18, R22, R14 ;  /* 0x0000000e16127228 */ /* 0x000fd40000000000 */
[----:B------:R-:W-:-:S13]  /*13d0*/  FSETP.GTU.AND P0, PT, |R19|, 1.469367938527859385e-39, PT ;  /* 0x001000001300780b */ /* 0x000fda0003f0c200 */
[----:B------:R-:W-:Y:S05]  /*13e0*/  @P0 BRA `(.L_x_31) ;  /* 0x0000000000940947 */ /* 0x000fea0003800000 */
[----:B------:R-:W-:Y:S01]  /*13f0*/  DFMA R10, R22, -R10, R16 ;  /* 0x8000000a160a722b */ /* 0x000fe20000000010 */
[----:B------:R-:W-:-:S09]  /*1400*/  MOV R14, RZ ;  /* 0x000000ff000e7202 */ /* 0x000fd20000000f00 */
[C---:B------:R-:W-:Y:S02]  /*1410*/  FSETP.NEU.AND P0, PT, R11.reuse, RZ, PT ;  /* 0x000000ff0b00720b */ /* 0x040fe40003f0d000 */
[----:B------:R-:W-:-:S04]  /*1420*/  LOP3.LUT R13, R11, 0x80000000, R13, 0x48, !PT ;  /* 0x800000000b0d7812 */ /* 0x000fc800078e480d */
[----:B------:R-:W-:-:S07]  /*1430*/  LOP3.LUT R15, R13, R15, RZ, 0xfc, !PT ;  /* 0x0000000f0d0f7212 */ /* 0x000fce00078efcff */
[----:B------:R-:W-:Y:S05]  /*1440*/  @!P0 BRA `(.L_x_31) ;  /* 0x00000000007c8947 */ /* 0x000fea0003800000 */
[----:B------:R-:W-:Y:S01]  /*1450*/  IMAD.MOV R11, RZ, RZ, -R2 ;  /* 0x000000ffff0b7224 */ /* 0x000fe200078e0a02 */
[----:B------:R-:W-:Y:S01]  /*1460*/  DMUL.RP R14, R22, R14 ;  /* 0x0000000e160e7228 */ /* 0x000fe20000008000 */
[----:B------:R-:W-:-:S06]  /*1470*/  IMAD.MOV.U32 R10, RZ, RZ, RZ ;  /* 0x000000ffff0a7224 */ /* 0x000fcc00078e00ff */
[----:B------:R-:W-:-:S03]  /*1480*/  DFMA R10, R18, -R10, R22 ;  /* 0x8000000a120a722b */ /* 0x000fc60000000016 */
[----:B------:R-:W-:-:S03]  /*1490*/  LOP3.LUT R13, R15, R13, RZ, 0x3c, !PT ;  /* 0x0000000d0f0d7212 */ /* 0x000fc600078e3cff */
[----:B------:R-:W-:-:S04]  /*14a0*/  IADD3 R10, PT, PT, -R2, -0x43300000, RZ ;  /* 0xbcd00000020a7810 */ /* 0x000fc80007ffe1ff */
[----:B------:R-:W-:-:S04]  /*14b0*/  FSETP.NEU.AND P0, PT, |R11|, R10, PT ;  /* 0x0000000a0b00720b */ /* 0x000fc80003f0d200 */
[----:B------:R-:W-:Y:S02]  /*14c0*/  FSEL R18, R14, R18, !P0 ;  /* 0x000000120e127208 */ /* 0x000fe40004000000 */
[----:B------:R-:W-:Y:S01]  /*14d0*/  FSEL R19, R13, R19, !P0 ;  /* 0x000000130d137208 */ /* 0x000fe20004000000 */
[----:B------:R-:W-:Y:S06]  /*14e0*/  BRA `(.L_x_31) ;  /* 0x0000000000547947 */ /* 0x000fec0003800000 */
.L_x_30:
[----:B------:R-:W-:-:S14]  /*14f0*/  DSETP.NAN.AND P0, PT, R14, R14, PT ;  /* 0x0000000e0e00722a */ /* 0x000fdc0003f08000 */
[----:B------:R-:W-:Y:S05]  /*1500*/  @P0 BRA `(.L_x_32) ;  /* 0x0000000000440947 */ /* 0x000fea0003800000 */
[----:B------:R-:W-:-:S14]  /*1510*/  DSETP.NAN.AND P0, PT, R12, R12, PT ;  /* 0x0000000c0c00722a */ /* 0x000fdc0003f08000 */
[----:B------:R-:W-:Y:S05]  /*1520*/  @P0 BRA `(.L_x_33) ;  /* 0x0000000000300947 */ /* 0x000fea0003800000 */
[----:B------:R-:W-:Y:S01]  /*1530*/  ISETP.NE.AND P0, PT, R24, R25, PT ;  /* 0x000000191800720c */ /* 0x000fe20003f05270 */
[----:B------:R-:W-:Y:S01]  /*1540*/  IMAD.MOV.U32 R18, RZ, RZ, 0x0 ;  /* 0x00000000ff127424 */ /* 0x000fe200078e00ff */
[----:B------:R-:W-:-:S11]  /*1550*/  MOV R19, 0xfff80000 ;  /* 0xfff8000000137802 */ /* 0x000fd60000000f00 */
[----:B------:R-:W-:Y:S05]  /*1560*/  @!P0 BRA `(.L_x_31) ;  /* 0x0000000000348947 */ /* 0x000fea0003800000 */
[----:B------:R-:W-:Y:S02]  /*1570*/  ISETP.NE.AND P0, PT, R24, 0x7ff00000, PT ;  /* 0x7ff000001800780c */ /* 0x000fe40003f05270 */
[----:B------:R-:W-:Y:S02]  /*1580*/  LOP3.LUT R19, R15, 0x80000000, R13, 0x48, !PT ;  /* 0x800000000f137812 */ /* 0x000fe400078e480d */
[----:B------:R-:W-:-:S13]  /*1590*/  ISETP.EQ.OR P0, PT, R25, RZ, !P0 ;  /* 0x000000ff1900720c */ /* 0x000fda0004702670 */
[----:B------:R-:W-:Y:S01]  /*15a0*/  @P0 LOP3.LUT R2, R19, 0x7ff00000, RZ, 0xfc, !PT ;  /* 0x7ff0000013020812 */ /* 0x000fe200078efcff */
[----:B------:R-:W-:Y:S02]  /*15b0*/  @!P0 IMAD.MOV.U32 R18, RZ, RZ, RZ ;  /* 0x000000ffff128224 */ /* 0x000fe400078e00ff */
[----:B------:R-:W-:Y:S02]  /*15c0*/  @P0 IMAD.MOV.U32 R18, RZ, RZ, RZ ;  /* 0x000000ffff120224 */ /* 0x000fe400078e00ff */
[----:B------:R-:W-:Y:S01]  /*15d0*/  @P0 IMAD.MOV.U32 R19, RZ, RZ, R2 ;  /* 0x000000ffff130224 */ /* 0x000fe200078e0002 */
[----:B------:R-:W-:Y:S06]  /*15e0*/  BRA `(.L_x_31) ;  /* 0x0000000000147947 */ /* 0x000fec0003800000 */
.L_x_33:
[----:B------:R-:W-:Y:S02]  /*15f0*/  LOP3.LUT R19, R13, 0x80000, RZ, 0xfc, !PT ;  /* 0x000800000d137812 */ /* 0x000fe400078efcff */
[----:B------:R-:W-:Y:S01]  /*1600*/  MOV R18, R12 ;  /* 0x0000000c00127202 */ /* 0x000fe20000000f00 */
[----:B------:R-:W-:Y:S06]  /*1610*/  BRA `(.L_x_31) ;  /* 0x0000000000087947 */ /* 0x000fec0003800000 */
.L_x_32:
[----:B------:R-:W-:Y:S01]  /*1620*/  LOP3.LUT R19, R15, 0x80000, RZ, 0xfc, !PT ;  /* 0x000800000f137812 */ /* 0x000fe200078efcff */
[----:B------:R-:W-:-:S07]  /*1630*/  IMAD.MOV.U32 R18, RZ, RZ, R14 ;  /* 0x000000ffff127224 */ /* 0x000fce00078e000e */
.L_x_31:
[----:B------:R-:W-:Y:S05]  /*1640*/  BSYNC.RECONVERGENT B1 ;  /* 0x0000000000017941 */ /* 0x000fea0003800200 */
.L_x_29:
[----:B------:R-:W-:Y:S01]  /*1650*/  MOV R10, R0 ;  /* 0x00000000000a7202 */ /* 0x000fe20000000f00 */
[----:B------:R-:W-:Y:S02]  /*1660*/  IMAD.MOV.U32 R11, RZ, RZ, 0x0 ;  /* 0x00000000ff0b7424 */ /* 0x000fe400078e00ff */
[----:B------:R-:W-:Y:S02]  /*1670*/  IMAD.MOV.U32 R12, RZ, RZ, R18 ;  /* 0x000000ffff0c7224 */ /* 0x000fe400078e0012 */
[----:B------:R-:W-:Y:S01]  /*1680*/  IMAD.MOV.U32 R13, RZ, RZ, R19 ;  /* 0x000000ffff0d7224 */ /* 0x000fe200078e0013 */
[----:B------:R-:W-:Y:S06]  /*1690*/  RET.REL.NODEC R10 `(_Z7rgb_hsvPhPfii) ;  /* 0xffffffe80a587950 */ /* 0x000fec0003c3ffff */
        .weak           $__internal_1_$__cuda_sm3x_div_rn_noftz_f32_slowpath
        .type           $__internal_1_$__cuda_sm3x_div_rn_noftz_f32_slowpath,@function
        .size           $__internal_1_$__cuda_sm3x_div_rn_noftz_f32_slowpath,(.L_x_47 - $__internal_1_$__cuda_sm3x_div_rn_noftz_f32_slowpath)
$__internal_1_$__cuda_sm3x_div_rn_noftz_f32_slowpath:
[----:B------:R-:W-:Y:S01]  /*16a0*/  SHF.R.U32.HI R11, RZ, 0x17, R3 ;  /* 0x00000017ff0b7819 */ /* 0x000fe20000011603 */
[----:B------:R-:W-:Y:S01]  /*16b0*/  BSSY.RECONVERGENT B2, `(.L_x_34) ;  /* 0x0000063000027945 */ /* 0x000fe20003800200 */
[----:B------:R-:W-:Y:S02]  /*16c0*/  SHF.R.U32.HI R5, RZ, 0x17, R2 ;  /* 0x00000017ff057819 */ /* 0x000fe40000011602 */
[----:B------:R-:W-:Y:S02]  /*16d0*/  LOP3.LUT R11, R11, 0xff, RZ, 0xc0, !PT ;  /* 0x000000ff0b0b7812 */ /* 0x000fe400078ec0ff */
[----:B------:R-:W-:Y:S02]  /*16e0*/  LOP3.LUT R16, R5, 0xff, RZ, 0xc0, !PT ;  /* 0x000000ff05107812 */ /* 0x000fe400078ec0ff */
[----:B------:R-:W-:Y:S01]  /*16f0*/  MOV R13, R3 ;  /* 0x00000003000d7202 */ /* 0x000fe20000000f00 */
[----:B------:R-:W-:Y:S02]  /*1700*/  VIADD R15, R11, 0xffffffff ;  /* 0xffffffff0b0f7836 */ /* 0x000fe40000000000 */
[----:B------:R-:W-:-:S03]  /*1710*/  VIADD R14, R16, 0xffffffff ;  /* 0xffffffff100e7836 */ /* 0x000fc60000000000 */
[----:B------:R-:W-:-:S04]  /*1720*/  ISETP.GT.U32.AND P0, PT, R15, 0xfd, PT ;  /* 0x000000fd0f00780c */ /* 0x000fc80003f04070 */
[----:B------:R-:W-:-:S13]  /*1730*/  ISETP.GT.U32.OR P0, PT, R14, 0xfd, P0 ;  /* 0x000000fd0e00780c */ /* 0x000fda0000704470 */
[----:B------:R-:W-:Y:S01]  /*1740*/  @!P0 IMAD.MOV.U32 R5, RZ, RZ, RZ ;  /* 0x000000ffff058224 */ /* 0x000fe200078e00ff */
[----:B------:R-:W-:Y:S06]  /*1750*/  @!P0 BRA `(.L_x_35) ;  /* 0x00000000005c8947 */ /* 0x000fec0003800000 */
[----:B------:R-:W-:Y:S02]  /*1760*/  FSETP.GTU.FTZ.AND P0, PT, |R2|, +INF , PT ;  /* 0x7f8000000200780b */ /* 0x000fe40003f1c200 */
[----:B------:R-:W-:-:S04]  /*1770*/  FSETP.GTU.FTZ.AND P1, PT, |R3|, +INF , PT ;  /* 0x7f8000000300780b */ /* 0x000fc80003f3c200 */
[----:B------:R-:W-:-:S13]  /*1780*/  PLOP3.LUT P0, PT, P0, P1, PT, 0xf8, 0x8f ;  /* 0x00000000008f781c */ /* 0x000fda0000703f70 */
[----:B------:R-:W-:Y:S05]  /*1790*/  @P0 BRA `(.L_x_36) ;  /* 0x00000004004c0947 */ /* 0x000fea0003800000 */
[----:B------:R-:W-:-:S13]  /*17a0*/  LOP3.LUT P0, RZ, R13, 0x7fffffff, R2, 0xc8, !PT ;  /* 0x7fffffff0dff7812 */ /* 0x000fda000780c802 */
[----:B------:R-:W-:Y:S05]  /*17b0*/  @!P0 BRA `(.L_x_37) ;  /* 0x00000004003c8947 */ /* 0x000fea0003800000 */
[C---:B------:R-:W-:Y:S02]  /*17c0*/  FSETP.NEU.FTZ.AND P3, PT, |R2|.reuse, +INF , PT ;  /* 0x7f8000000200780b */ /* 0x040fe40003f7d200 */
[----:B------:R-:W-:Y:S02]  /*17d0*/  FSETP.NEU.FTZ.AND P1, PT, |R3|, +INF , PT ;  /* 0x7f8000000300780b */ /* 0x000fe40003f3d200 */
[----:B------:R-:W-:-:S11]  /*17e0*/  FSETP.NEU.FTZ.AND P0, PT, |R2|, +INF , PT ;  /* 0x7f8000000200780b */ /* 0x000fd60003f1d200 */
[----:B------:R-:W-:Y:S05]  /*17f0*/  @!P1 BRA !P3, `(.L_x_37) ;  /* 0x00000004002c9947 */ /* 0x000fea0005800000 */
[----:B------:R-:W-:-:S04]  /*1800*/  LOP3.LUT P3, RZ, R2, 0x7fffffff, RZ, 0xc0, !PT ;  /* 0x7fffffff02ff7812 */ /* 0x000fc8000786c0ff */
[----:B------:R-:W-:-:S13]  /*1810*/  PLOP3.LUT P1, PT, P1, P3, PT, 0x2f, 0xf2 ;  /* 0x0000000000f2781c */ /* 0x000fda0000f26577 */
[----:B------:R-:W-:Y:S05]  /*1820*/  @P1 BRA `(.L_x_38) ;  /* 0x0000000400181947 */ /* 0x000fea0003800000 */
[----:B------:R-:W-:-:S04]  /*1830*/  LOP3.LUT P1, RZ, R13, 0x7fffffff, RZ, 0xc0, !PT ;  /* 0x7fffffff0dff7812 */ /* 0x000fc8000782c0ff */
[----:B------:R-:W-:-:S13]  /*1840*/  PLOP3.LUT P0, PT, P0, P1, PT, 0x2f, 0xf2 ;  /* 0x0000000000f2781c */ /* 0x000fda0000702577 */
[----:B------:R-:W-:Y:S05]  /*1850*/  @P0 BRA `(.L_x_39) ;  /* 0x0000000400000947 */ /* 0x000fea0003800000 */
[----:B------:R-:W-:Y:S02]  /*1860*/  ISETP.GE.AND P0, PT, R14, RZ, PT ;  /* 0x000000ff0e00720c */ /* 0x000fe40003f06270 */
[----:B------:R-:W-:-:S11]  /*1870*/  ISETP.GE.AND P1, PT, R15, RZ, PT ;  /* 0x000000ff0f00720c */ /* 0x000fd60003f26270 */
[----:B------:R-:W-:Y:S02]  /*1880*/  @P0 IMAD.MOV.U32 R5, RZ, RZ, RZ ;  /* 0x000000ffff050224 */ /* 0x000fe400078e00ff */
[----:B------:R-:W-:Y:S01]  /*1890*/  @!P0 FFMA R2, R2, 1.84467440737095516160e+19, RZ ;  /* 0x5f80000002028823 */ /* 0x000fe200000000ff */
[----:B------:R-:W-:Y:S02]  /*18a0*/  @!P0 IMAD.MOV.U32 R5, RZ, RZ, -0x40 ;  /* 0xffffffc0ff058424 */ /* 0x000fe400078e00ff */
[----:B------:R-:W-:-:S03]  /*18b0*/  @!P1 FFMA R13, R3, 1.84467440737095516160e+19, RZ ;  /* 0x5f800000030d9823 */ /* 0x000fc600000000ff */
[----:B------:R-:W-:-:S07]  /*18c0*/  @!P1 IADD3 R5, PT, PT, R5, 0x40, RZ ;  /* 0x0000004005059810 */ /* 0x000fce0007ffe0ff */
.L_x_35:
[----:B------:R-:W-:Y:S01]  /*18d0*/  LEA R14, R11, 0xc0800000, 0x17 ;  /* 0xc08000000b0e7811 */ /* 0x000fe200078eb8ff */
[----:B------:R-:W-:Y:S04]  /*18e0*/  BSSY.RECONVERGENT B3, `(.L_x_40) ;  /* 0x0000036000037945 */ /* 0x000fe80003800200 */
[----:B------:R-:W-:Y:S02]  /*18f0*/  IMAD.IADD R14, R13, 0x1, -R14 ;  /* 0x000000010d0e7824 */ /* 0x000fe400078e0a0e */
[----:B------:R-:W-:Y:S02]  /*1900*/  VIADD R13, R16, 0xffffff81 ;  /* 0xffffff81100d7836 */ /* 0x000fe40000000000 */
[----:B------:R0:W1:Y:S01]  /*1910*/  MUFU.RCP R15, R14 ;  /* 0x0000000e000f7308 */ /* 0x0000620000001000 */
[----:B------:R-:W-:Y:S01]  /*1920*/  FADD.FTZ R17, -R14, -RZ ;  /* 0x800000ff0e117221 */ /* 0x000fe20000010100 */
[C---:B------:R-:W-:Y:S01]  /*1930*/  IMAD R2, R13.reuse, -0x800000, R2 ;  /* 0xff8000000d027824 */ /* 0x040fe200078e0202 */
[----:B0-----:R-:W-:-:S05]  /*1940*/  IADD3 R14, PT, PT, R13, 0x7f, -R11 ;  /* 0x0000007f0d0e7810 */ /* 0x001fca0007ffe80b */
[----:B------:R-:W-:Y:S02]  /*1950*/  IMAD.IADD R14, R14, 0x1, R5 ;  /* 0x000000010e0e7824 */ /* 0x000fe400078e0205 */
[----:B-1----:R-:W-:-:S04]  /*1960*/  FFMA R16, R15, R17, 1 ;  /* 0x3f8000000f107423 */ /* 0x002fc80000000011 */
[----:B------:R-:W-:-:S04]  /*1970*/  FFMA R18, R15, R16, R15 ;  /* 0x000000100f127223 */ /* 0x000fc8000000000f */
[----:B------:R-:W-:-:S04]  /*1980*/  FFMA R15, R2, R18, RZ ;  /* 0x00000012020f7223 */ /* 0x000fc800000000ff */
[----:B------:R-:W-:-:S04]  /*1990*/  FFMA R16, R17, R15, R2 ;  /* 0x0000000f11107223 */ /* 0x000fc80000000002 */
[----:B------:R-:W-:-:S04]  /*19a0*/  FFMA R15, R18, R16, R15 ;  /* 0x00000010120f7223 */ /* 0x000fc8000000000f */
[----:B------:R-:W-:-:S04]  /*19b0*/  FFMA R16, R17, R15, R2 ;  /* 0x0000000f11107223 */ /* 0x000fc80000000002 */
[----:B------:R-:W-:-:S05]  /*19c0*/  FFMA R2, R18, R16, R15 ;  /* 0x0000001012027223 */ /* 0x000fca000000000f */
[----:B------:R-:W-:-:S04]  /*19d0*/  SHF.R.U32.HI R11, RZ, 0x17, R2 ;  /* 0x00000017ff0b7819 */ /* 0x000fc80000011602 */
[----:B------:R-:W-:-:S04]  /*19e0*/  LOP3.LUT R11, R11, 0xff, RZ, 0xc0, !PT ;  /* 0x000000ff0b0b7812 */ /* 0x000fc800078ec0ff */
[----:B------:R-:W-:-:S05]  /*19f0*/  IADD3 R13, PT, PT, R11, R14, RZ ;  /* 0x0000000e0b0d7210 */ /* 0x000fca0007ffe0ff */
[----:B------:R-:W-:-:S05]  /*1a00*/  VIADD R5, R13, 0xffffffff ;  /* 0xffffffff0d057836 */ /* 0x000fca0000000000 */
[----:B------:R-:W-:-:S13]  /*1a10*/  ISETP.GE.U32.AND P0, PT, R5, 0xfe, PT ;  /* 0x000000fe0500780c */ /* 0x000fda0003f06070 */
[----:B------:R-:W-:Y:S05]  /*1a20*/  @!P0 BRA `(.L_x_41) ;  /* 0x0000000000808947 */ /* 0x000fea0003800000 */
[----:B------:R-:W-:-:S13]  /*1a30*/  ISETP.GT.AND P0, PT, R13, 0xfe, PT ;  /* 0x000000fe0d00780c */ /* 0x000fda0003f04270 */
[----:B------:R-:W-:Y:S05]  /*1a40*/  @P0 BRA `(.L_x_42) ;  /* 0x00000000006c0947 */ /* 0x000fea0003800000 */
[----:B------:R-:W-:-:S13]  /*1a50*/  ISETP.GE.AND P0, PT, R13, 0x1, PT ;  /* 0x000000010d00780c */ /* 0x000fda0003f06270 */
[----:B------:R-:W-:Y:S05]  /*1a60*/  @P0 BRA `(.L_x_43) ;  /* 0x0000000000740947 */ /* 0x000fea0003800000 */
[----:B------:R-:W-:Y:S02]  /*1a70*/  ISETP.GE.AND P0, PT, R13, -0x18, PT ;  /* 0xffffffe80d00780c */ /* 0x000fe40003f06270 */
[----:B------:R-:W-:-:S11]  /*1a80*/  LOP3.LUT R2, R2, 0x80000000, RZ, 0xc0, !PT ;  /* 0x8000000002027812 */ /* 0x000fd600078ec0ff */
[----:B------:R-:W-:Y:S05]  /*1a90*/  @!P0 BRA `(.L_x_43) ;  /* 0x0000000000688947 */ /* 0x000fea0003800000 */
[CCC-:B------:R-:W-:Y:S01]  /*1aa0*/  FFMA.RZ R5, R18.reuse, R16.reuse, R15.reuse ;  /* 0x0000001012057223 */ /* 0x1c0fe2000000c00f */
[CCC-:B------:R-:W-:Y:S01]  /*1ab0*/  FFMA.RM R14, R18.reuse, R16.reuse, R15.reuse ;  /* 0x00000010120e7223 */ /* 0x1c0fe2000000400f */
[C---:B------:R-:W-:Y:S02]  /*1ac0*/  ISETP.NE.AND P3, PT, R13.reuse, RZ, PT ;  /* 0x000000ff0d00720c */ /* 0x040fe40003f65270 */
[----:B------:R-:W-:Y:S02]  /*1ad0*/  ISETP.NE.AND P1, PT, R13, RZ, PT ;  /* 0x000000ff0d00720c */ /* 0x000fe40003f25270 */
[----:B------:R-:W-:Y:S01]  /*1ae0*/  LOP3.LUT R11, R5, 0x7fffff, RZ, 0xc0, !PT ;  /* 0x007fffff050b7812 */ /* 0x000fe200078ec0ff */
[----:B------:R-:W-:Y:S01]  /*1af0*/  FFMA.RP R5, R18, R16, R15 ;  /* 0x0000001012057223 */ /* 0x000fe2000000800f */
[----:B------:R-:W-:Y:S02]  /*1b00*/  VIADD R16, R13, 0x20 ;  /* 0x000000200d107836 */ /* 0x000fe40000000000 */
[----:B------:R-:W-:Y:S01]  /*1b10*/  LOP3.LUT R11, R11, 0x800000, RZ, 0xfc, !PT ;  /* 0x008000000b0b7812 */ /* 0x000fe200078efcff */
[----:B------:R-:W-:Y:S01]  /*1b20*/  IMAD.MOV R13, RZ, RZ, -R13 ;  /* 0x000000ffff0d7224 */ /* 0x000fe200078e0a0d */
[----:B------:R-:W-:-:S02]  /*1b30*/  FSETP.NEU.FTZ.AND P0, PT, R5, R14, PT ;  /* 0x0000000e0500720b */ /* 0x000fc40003f1d000 */
[----:B------:R-:W-:Y:S02]  /*1b40*/  SHF.L.U32 R16, R11, R16, RZ ;  /* 0x000000100b107219 */ /* 0x000fe400000006ff */
[----:B------:R-:W-:Y:S02]  /*1b50*/  SEL R14, R13, RZ, P3 ;  /* 0x000000ff0d0e7207 */ /* 0x000fe40001800000 */
[----:B------:R-:W-:Y:S02]  /*1b60*/  ISETP.NE.AND P1, PT, R16, RZ, P1 ;  /* 0x000000ff1000720c */ /* 0x000fe40000f25270 */
[----:B------:R-:W-:Y:S02]  /*1b70*/  SHF.R.U32.HI R14, RZ, R14, R11 ;  /* 0x0000000eff0e7219 */ /* 0x000fe4000001160b */
[----:B------:R-:W-:Y:S02]  /*1b80*/  PLOP3.LUT P0, PT, P0, P1, PT, 0xf8, 0x8f ;  /* 0x00000000008f781c */ /* 0x000fe40000703f70 */
[----:B------:R-:W-:-:S02]  /*1b90*/  SHF.R.U32.HI R16, RZ, 0x1, R14 ;  /* 0x00000001ff107819 */ /* 0x000fc4000001160e */
[----:B------:R-:W-:-:S04]  /*1ba0*/  SEL R5, RZ, 0x1, !P0 ;  /* 0x00000001ff057807 */ /* 0x000fc80004000000 */
[----:B------:R-:W-:-:S04]  /*1bb0*/  LOP3.LUT R5, R5, 0x1, R16, 0xf8, !PT ;  /* 0x0000000105057812 */ /* 0x000fc800078ef810 */
[----:B------:R-:W-:-:S04]  /*1bc0*/  LOP3.LUT R5, R5, R14, RZ, 0xc0, !PT ;  /* 0x0000000e05057212 */ /* 0x000fc800078ec0ff */
[----:B------:R-:W-:-:S04]  /*1bd0*/  IADD3 R5, PT, PT, R16, R5, RZ ;  /* 0x0000000510057210 */ /* 0x000fc80007ffe0ff */
[----:B------:R-:W-:Y:S01]  /*1be0*/  LOP3.LUT R2, R5, R2, RZ, 0xfc, !PT ;  /* 0x0000000205027212 */ /* 0x000fe200078efcff */
[----:B------:R-:W-:Y:S06]  /*1bf0*/  BRA `(.L_x_43) ;  /* 0x0000000000107947 */ /* 0x000fec0003800000 */
.L_x_42:
[----:B------:R-:W-:-:S04]  /*1c00*/  LOP3.LUT R2, R2, 0x80000000, RZ, 0xc0, !PT ;  /* 0x8000000002027812 */ /* 0x000fc800078ec0ff */
[----:B------:R-:W-:Y:S01]  /*1c10*/  LOP3.LUT R2, R2, 0x7f800000, RZ, 0xfc, !PT ;  /* 0x7f80000002027812 */ /* 0x000fe200078efcff */
[----:B------:R-:W-:Y:S06]  /*1c20*/  BRA `(.L_x_43) ;  /* 0x0000000000047947 */ /* 0x000fec0003800000 */
.L_x_41:
[----:B------:R-:W-:-:S07]  /*1c30*/  IMAD R2, R14, 0x800000, R2 ;  /* 0x008000000e027824 */ /* 0x000fce00078e0202 */
.L_x_43:
[----:B------:R-:W-:Y:S05]  /*1c40*/  BSYNC.RECONVERGENT B3 ;  /* 0x0000000000037941 */ /* 0x000fea0003800200 */
.L_x_40:
[----:B------:R-:W-:Y:S05]  /*1c50*/  BRA `(.L_x_44) ;  /* 0x0000000000207947 */ /* 0x000fea0003800000 */
.L_x_39:
[----:B------:R-:W-:-:S04]  /*1c60*/  LOP3.LUT R2, R13, 0x80000000, R2, 0x48, !PT ;  /* 0x800000000d027812 */ /* 0x000fc800078e4802 */
[----:B------:R-:W-:Y:S01]  /*1c70*/  LOP3.LUT R2, R2, 0x7f800000, RZ, 0xfc, !PT ;  /* 0x7f80000002027812 */ /* 0x000fe200078efcff */
[----:B------:R-:W-:Y:S06]  /*1c80*/  BRA `(.L_x_44) ;  /* 0x0000000000147947 */ /* 0x000fec0003800000 */
.L_x_38:
[----:B------:R-:W-:Y:S01]  /*1c90*/  LOP3.LUT R2, R13, 0x80000000, R2, 0x48, !PT ;  /* 0x800000000d027812 */ /* 0x000fe200078e4802 */
[----:B------:R-:W-:Y:S06]  /*1ca0*/  BRA `(.L_x_44) ;  /* 0x00000000000c7947 */ /* 0x000fec0003800000 */
.L_x_37:
[----:B------:R-:W0:Y:S01]  /*1cb0*/  MUFU.RSQ R2, -QNAN ;  /* 0xffc0000000027908 */ /* 0x000e220000001400 */
[----:B------:R-:W-:Y:S05]  /*1cc0*/  BRA `(.L_x_44) ;  /* 0x0000000000047947 */ /* 0x000fea0003800000 */
.L_x_36:
[----:B------:R-:W-:-:S07]  /*1cd0*/  FADD.FTZ R2, R2, R3 ;  /* 0x0000000302027221 */ /* 0x000fce0000010000 */
.L_x_44:
[----:B------:R-:W-:Y:S05]  /*1ce0*/  BSYNC.RECONVERGENT B2 ;  /* 0x0000000000027941 */ /* 0x000fea0003800200 */
.L_x_34:
[----:B------:R-:W-:-:S04]  /*1cf0*/  IMAD.MOV.U32 R13, RZ, RZ, 0x0 ;  /* 0x00000000ff0d7424 */ /* 0x000fc800078e00ff */
[----:B0-----:R-:W-:Y:S05]  /*1d00*/  RET.REL.NODEC R12 `(_Z7rgb_hsvPhPfii) ;  /* 0xffffffe00cbc7950 */ /* 0x001fea0003c3ffff */
.L_x_45:
[----:B------:R-:W-:-:S00]  /*1d10*/  BRA `(.L_x_45) ;  /* 0xfffffffc00fc7947 */ /* 0x000fc0000383ffff */
[----:B------:R-:W-:-:S00]  /*1d20*/  NOP ;  /* 0x0000000000007918 */ /* 0x000fc00000000000 */
        /* <DEDUP_REMOVED lines=13> */
.L_x_47:


//--------------------- .nv.shared.reserved.0     --------------------------
	.section	.nv.shared.reserved.0,"aw",@nobits
	.weak		__nv_reservedSMEM_offset_0_alias
	.size		__nv_reservedSMEM_offset_0_alias, 0, 64
	.other		__nv_reservedSMEM_offset_0_alias,@"STO_CUDA_RESERVED_SHARED STV_DEFAULT"
__nv_reservedSMEM_offset_0_alias:
	.zero		0
	.zero		64


//--------------------- .nv.constant0._Z7rgb_hsvPhPfii --------------------------
	.section	.nv.constant0._Z7rgb_hsvPhPfii,"a",@progbits
	.sectionflags	@""
	.align	4
.nv.constant0._Z7rgb_hsvPhPfii:
	.zero		920


//--------------------- SYMBOLS --------------------------

	.type		.nv.reservedSmem.offset0,@object
	.size		.nv.reservedSmem.offset0,0x4
